//
// Generated by NVIDIA NVVM Compiler
//
// Compiler Build ID: CL-36424714
// Cuda compilation tools, release 13.0, V13.0.88
// Based on NVVM 20.0.0
//

.version 9.0
.target sm_100
.address_size 64

	// .globl	_Z18deviceReduceKernelPiS_i
// _ZZ14blockReduceSumiE6shared has been demoted

.visible .entry _Z18deviceReduceKernelPiS_i(
	.param .u64 .ptr .align 1 _Z18deviceReduceKernelPiS_i_param_0,
	.param .u64 .ptr .align 1 _Z18deviceReduceKernelPiS_i_param_1,
	.param .u32 _Z18deviceReduceKernelPiS_i_param_2
)
{
	.reg .pred 	%p<17>;
	.reg .b32 	%r<51>;
	.reg .b64 	%rd<9>;
	// demoted variable
	.shared .align 4 .b8 _ZZ14blockReduceSumiE6shared[128];
	ld.param.u64 	%rd2, [_Z18deviceReduceKernelPiS_i_param_0];
	ld.param.u64 	%rd3, [_Z18deviceReduceKernelPiS_i_param_1];
	ld.param.u32 	%r16, [_Z18deviceReduceKernelPiS_i_param_2];
	mov.u32 	%r1, %ctaid.x;
	mov.u32 	%r2, %ntid.x;
	mov.u32 	%r3, %tid.x;
	mad.lo.s32 	%r47, %r1, %r2, %r3;
	setp.ge.s32 	%p1, %r47, %r16;
	mov.b32 	%r49, 0;
	@%p1 bra 	$L__BB0_3;
	mov.u32 	%r19, %nctaid.x;
	mul.lo.s32 	%r5, %r2, %r19;
	cvta.to.global.u64 	%rd1, %rd2;
	mov.b32 	%r49, 0;
$L__BB0_2:
	mul.wide.s32 	%rd4, %r47, 4;
	add.s64 	%rd5, %rd1, %rd4;
	ld.global.u32 	%r20, [%rd5];
	add.s32 	%r49, %r20, %r49;
	add.s32 	%r47, %r47, %r5;
	setp.lt.s32 	%p2, %r47, %r16;
	@%p2 bra 	$L__BB0_2;
$L__BB0_3:
	and.b32  	%r11, %r3, 31;
	shfl.sync.down.b32	%r21|%p3, %r49, 16, 31, 31;
	add.s32 	%r22, %r21, %r49;
	shfl.sync.down.b32	%r23|%p4, %r22, 8, 31, 31;
	add.s32 	%r24, %r23, %r22;
	shfl.sync.down.b32	%r25|%p5, %r24, 4, 31, 31;
	add.s32 	%r26, %r25, %r24;
	shfl.sync.down.b32	%r27|%p6, %r26, 2, 31, 31;
	add.s32 	%r28, %r27, %r26;
	shfl.sync.down.b32	%r29|%p7, %r28, 1, 31, 31;
	add.s32 	%r12, %r29, %r28;
	setp.ne.s32 	%p8, %r11, 0;
	@%p8 bra 	$L__BB0_5;
	shr.u32 	%r30, %r3, 3;
	mov.u32 	%r31, _ZZ14blockReduceSumiE6shared;
	add.s32 	%r32, %r31, %r30;
	st.shared.u32 	[%r32], %r12;
$L__BB0_5:
	bar.sync 	0;
	shr.u32 	%r34, %r2, 5;
	setp.ge.u32 	%p9, %r3, %r34;
	mov.b32 	%r50, 0;
	@%p9 bra 	$L__BB0_7;
	shl.b32 	%r35, %r11, 2;
	mov.u32 	%r36, _ZZ14blockReduceSumiE6shared;
	add.s32 	%r37, %r36, %r35;
	ld.shared.u32 	%r50, [%r37];
$L__BB0_7:
	setp.gt.u32 	%p10, %r3, 31;
	@%p10 bra 	$L__BB0_10;
	shfl.sync.down.b32	%r38|%p11, %r50, 16, 31, 31;
	add.s32 	%r39, %r38, %r50;
	shfl.sync.down.b32	%r40|%p12, %r39, 8, 31, 31;
	add.s32 	%r41, %r40, %r39;
	shfl.sync.down.b32	%r42|%p13, %r41, 4, 31, 31;
	add.s32 	%r43, %r42, %r41;
	shfl.sync.down.b32	%r44|%p14, %r43, 2, 31, 31;
	add.s32 	%r45, %r44, %r43;
	shfl.sync.down.b32	%r46|%p15, %r45, 1, 31, 31;
	add.s32 	%r15, %r46, %r45;
	setp.ne.s32 	%p16, %r3, 0;
	@%p16 bra 	$L__BB0_10;
	cvta.to.global.u64 	%rd6, %rd3;
	mul.wide.u32 	%rd7, %r1, 4;
	add.s64 	%rd8, %rd6, %rd7;
	st.global.u32 	[%rd8], %r15;
$L__BB0_10:
	ret;

}


// ===== COMPILED SASS (sm_100) =====

	.target	sm_100

	.elftype	@"ET_EXEC"


//--------------------- .note.nv.tkinfo           --------------------------
	.section	.note.nv.tkinfo,"",@"SHT_NOTE"
	.sectionflags	@"SHF_NOTE_NV_TKINFO"
	.tkinfo
        /*0018*/ 	.word	0x00000002
        /*0030*/ 	.string	""
        /*0030*/ 	.string	"ptxas"
        /*0030*/ 	.string	"Cuda compilation tools, release 13.0, V13.0.88"
        /*0030*/ 	.string	"Build cuda_13.0.r13.0/compiler.36424714_0"
        /*0030*/ 	.string	"-arch sm_100 -m 64 "



//--------------------- .note.nv.cuinfo           --------------------------
	.section	.note.nv.cuinfo,"",@"SHT_NOTE"
	.sectionflags	@"SHF_NOTE_NV_CUINFO"
        /*0018*/ 	.short	0x0002
        /*001a*/ 	.short	0x0064
        /*001c*/ 	.short	0x0082
	.zero		2


//--------------------- .nv.info                  --------------------------
	.section	.nv.info,"",@"SHT_CUDA_INFO"
	.align	4


	//----- nvinfo : EIATTR_REGCOUNT
	.align		4
        /*0000*/ 	.byte	0x04, 0x2f
        /*0002*/ 	.short	(.L_1 - .L_0)
	.align		4
.L_0:
        /*0004*/ 	.word	index@(_Z18deviceReduceKernelPiS_i)
        /*0008*/ 	.word	0x00000010


	//----- nvinfo : EIATTR_FRAME_SIZE
	.align		4
.L_1:
        /*000c*/ 	.byte	0x04, 0x11
        /*000e*/ 	.short	(.L_3 - .L_2)
	.align		4
.L_2:
        /*0010*/ 	.word	index@(_Z18deviceReduceKernelPiS_i)
        /*0014*/ 	.word	0x00000000


	//----- nvinfo : EIATTR_MIN_STACK_SIZE
	.align		4
.L_3:
        /*0018*/ 	.byte	0x04, 0x12
        /*001a*/ 	.short	(.L_5 - .L_4)
	.align		4
.L_4:
        /*001c*/ 	.word	index@(_Z18deviceReduceKernelPiS_i)
        /*0020*/ 	.word	0x00000000
.L_5:


//--------------------- .nv.compat                --------------------------
	.section	.nv.compat,"",@"SHT_CUDA_COMPAT_INFO"
	.align	4
        /*0000*/ 	.byte	0x02, 0x09, 0x00, 0x00, 0x02, 0x02, 0x01, 0x00, 0x02, 0x05, 0x05, 0x00, 0x03, 0x07, 0x01, 0x01
        /*0010*/ 	.byte	0x02, 0x03, 0x00, 0x00, 0x02, 0x06, 0x01, 0x00, 0x04, 0x0b, 0x08, 0x00, 0x09, 0x00, 0x00, 0x00
        /*0020*/ 	.byte	0x00, 0x00, 0x00, 0x00


//--------------------- .nv.info._Z18deviceReduceKernelPiS_i --------------------------
	.section	.nv.info._Z18deviceReduceKernelPiS_i,"",@"SHT_CUDA_INFO"
	.sectionflags	@""
	.align	4


	//----- nvinfo : EIATTR_CUDA_API_VERSION
	.align		4
        /*0000*/ 	.byte	0x04, 0x37
        /*0002*/ 	.short	(.L_7 - .L_6)
.L_6:
        /*0004*/ 	.word	0x00000082


	//----- nvinfo : EIATTR_KPARAM_INFO
	.align		4
.L_7:
        /*0008*/ 	.byte	0x04, 0x17
        /*000a*/ 	.short	(.L_9 - .L_8)
.L_8:
        /*000c*/ 	.word	0x00000000
        /*0010*/ 	.short	0x0002
        /*0012*/ 	.short	0x0010
        /*0014*/ 	.byte	0x00, 0xf0, 0x11, 0x00


	//----- nvinfo : EIATTR_KPARAM_INFO
	.align		4
.L_9:
        /*0018*/ 	.byte	0x04, 0x17
        /*001a*/ 	.short	(.L_11 - .L_10)
.L_10:
        /*001c*/ 	.word	0x00000000
        /*0020*/ 	.short	0x0001
        /*0022*/ 	.short	0x0008
        /*0024*/ 	.byte	0x00, 0xf5, 0x21, 0x00


	//----- nvinfo : EIATTR_KPARAM_INFO
	.align		4
.L_11:
        /*0028*/ 	.byte	0x04, 0x17
        /*002a*/ 	.short	(.L_13 - .L_12)
.L_12:
        /*002c*/ 	.word	0x00000000
        /*0030*/ 	.short	0x0000
        /*0032*/ 	.short	0x0000
        /*0034*/ 	.byte	0x00, 0xf5, 0x21, 0x00


	//----- nvinfo : EIATTR_SPARSE_MMA_MASK
	.align		4
.L_13:
        /*0038*/ 	.byte	0x03, 0x50
        /*003a*/ 	.short	0x0000


	//----- nvinfo : EIATTR_MAXREG_COUNT
	.align		4
        /*003c*/ 	.byte	0x03, 0x1b
        /*003e*/ 	.short	0x00ff


	//----- nvinfo : EIATTR_NUM_BARRIERS
	.align		4
        /*0040*/ 	.byte	0x02, 0x4c
        /*0042*/ 	.byte	0x01
	.zero		1


	//----- nvinfo : EIATTR_MERCURY_ISA_VERSION
	.align		4
        /*0044*/ 	.byte	0x03, 0x5f
        /*0046*/ 	.short	0x0101


	//----- nvinfo : EIATTR_COOP_GROUP_MASK_REGIDS
	.align		4
        /*0048*/ 	.byte	0x04, 0x29
        /*004a*/ 	.short	(.L_15 - .L_14)


	//   ....[0]....
.L_14:
        /*004c*/ 	.word	0x05000002


	//   ....[1]....
        /*0050*/ 	.word	0x05000002


	//   ....[2]....
        /*0054*/ 	.word	0x05000002


	//   ....[3]....
        /*0058*/ 	.word	0x05000002


	//   ....[4]....
        /*005c*/ 	.word	0x05000002


	//   ....[5]....
        /*0060*/ 	.word	0x05000002


	//   ....[6]....
        /*0064*/ 	.word	0x05000002


	//   ....[7]....
        /*0068*/ 	.word	0x05000002


	//   ....[8]....
        /*006c*/ 	.word	0x05000002


	//   ....[9]....
        /*0070*/ 	.word	0x05000002


	//----- nvinfo : EIATTR_COOP_GROUP_INSTR_OFFSETS
	.align		4
.L_15:
        /*0074*/ 	.byte	0x04, 0x28
        /*0076*/ 	.short	(.L_17 - .L_16)


	//   ....[0]....
.L_16:
        /*0078*/ 	.word	0x00000180


	//   ....[1]....
        /*007c*/ 	.word	0x000001d0


	//   ....[2]....
        /*0080*/ 	.word	0x000001f0


	//   ....[3]....
        /*0084*/ 	.word	0x00000230


	//   ....[4]....
        /*0088*/ 	.word	0x00000270


	//   ....[5]....
        /*008c*/ 	.word	0x00000330


	//   ....[6]....
        /*0090*/ 	.word	0x00000360


	//   ....[7]....
        /*0094*/ 	.word	0x00000380


	//   ....[8]....
        /*0098*/ 	.word	0x000003a0


	//   ....[9]....
        /*009c*/ 	.word	0x000003c0


	//----- nvinfo : EIATTR_VRC_CTA_INIT_COUNT
	.align		4
.L_17:
        /*00a0*/ 	.byte	0x02, 0x4a
	.zero		1
	.zero		1


	//----- nvinfo : EIATTR_EXIT_INSTR_OFFSETS
	.align		4
        /*00a4*/ 	.byte	0x04, 0x1c
        /*00a6*/ 	.short	(.L_19 - .L_18)


	//   ....[0]....
.L_18:
        /*00a8*/ 	.word	0x00000320


	//   ....[1]....
        /*00ac*/ 	.word	0x000003d0


	//   ....[2]....
        /*00b0*/ 	.word	0x00000420


	//----- nvinfo : EIATTR_CRS_STACK_SIZE
	.align		4
.L_19:
        /*00b4*/ 	.byte	0x04, 0x1e
        /*00b6*/ 	.short	(.L_21 - .L_20)
.L_20:
        /*00b8*/ 	.word	0x00000000


	//----- nvinfo : EIATTR_CBANK_PARAM_SIZE
	.align		4
.L_21:
        /*00bc*/ 	.byte	0x03, 0x19
        /*00be*/ 	.short	0x0014


	//----- nvinfo : EIATTR_PARAM_CBANK
	.align		4
        /*00c0*/ 	.byte	0x04, 0x0a
        /*00c2*/ 	.short	(.L_23 - .L_22)
	.align		4
.L_22:
        /*00c4*/ 	.word	index@(.nv.constant0._Z18deviceReduceKernelPiS_i)
        /*00c8*/ 	.short	0x0380
        /*00ca*/ 	.short	0x0014


	//----- nvinfo : EIATTR_SW_WAR
	.align		4
.L_23:
        /*00cc*/ 	.byte	0x04, 0x36
        /*00ce*/ 	.short	(.L_25 - .L_24)
.L_24:
        /*00d0*/ 	.word	0x00000008
.L_25:


//--------------------- .nv.callgraph             --------------------------
	.section	.nv.callgraph,"",@"SHT_CUDA_CALLGRAPH"
	.align	4
	.sectionentsize	8
	.align		4
        /*0000*/ 	.word	0x00000000
	.align		4
        /*0004*/ 	.word	0xffffffff
	.align		4
        /*0008*/ 	.word	0x00000000
	.align		4
        /*000c*/ 	.word	0xfffffffe
	.align		4
        /*0010*/ 	.word	0x00000000
	.align		4
        /*0014*/ 	.word	0xfffffffd
	.align		4
        /*0018*/ 	.word	0x00000000
	.align		4
        /*001c*/ 	.word	0xfffffffc


//--------------------- .text._Z18deviceReduceKernelPiS_i --------------------------
	.section	.text._Z18deviceReduceKernelPiS_i,"ax",@progbits
	.align	128
        .global         _Z18deviceReduceKernelPiS_i
        .type           _Z18deviceReduceKernelPiS_i,@function
        .size           _Z18deviceReduceKernelPiS_i,(.L_x_4 - _Z18deviceReduceKernelPiS_i)
        .other          _Z18deviceReduceKernelPiS_i,@"STO_CUDA_ENTRY STV_DEFAULT"
_Z18deviceReduceKernelPiS_i:
.text._Z18deviceReduceKernelPiS_i:
[----:B------:R-:W-:Y:S01]  /*0000*/  LDC R1, c[0x0][0x37c] ;  /* 0x0000df00ff017b82 */ /* 0x000fe20000000800 */
[----:B------:R-:W0:Y:S01]  /*0010*/  S2R R0, SR_CTAID.X ;  /* 0x0000000000007919 */ /* 0x000e220000002500 */
[----:B------:R-:W0:Y:S01]  /*0020*/  LDCU UR5, c[0x0][0x360] ;  /* 0x00006c00ff0577ac */ /* 0x000e220008000800 */
[----:B------:R-:W-:Y:S01]  /*0030*/  BSSY.RECONVERGENT B0, `(.L_x_0) ;  /* 0x0000014000007945 */ /* 0x000fe20003800200 */
[----:B------:R-:W-:Y:S01]  /*0040*/  IMAD.MOV.U32 R2, RZ, RZ, 0x1f ;  /* 0x0000001fff027424 */ /* 0x000fe200078e00ff */
[----:B------:R-:W0:Y:S01]  /*0050*/  S2R R3, SR_TID.X ;  /* 0x0000000000037919 */ /* 0x000e220000002100 */
[----:B------:R-:W1:Y:S01]  /*0060*/  LDCU UR8, c[0x0][0x390] ;  /* 0x00007200ff0877ac */ /* 0x000e620008000800 */
[----:B------:R-:W-:Y:S01]  /*0070*/  IMAD.MOV.U32 R11, RZ, RZ, RZ ;  /* 0x000000ffff0b7224 */ /* 0x000fe200078e00ff */
[----:B------:R-:W2:Y:S01]  /*0080*/  LDCU.64 UR6, c[0x0][0x358] ;  /* 0x00006b00ff0677ac */ /* 0x000ea20008000a00 */
[----:B0-----:R-:W-:-:S05]  /*0090*/  IMAD R4, R0, UR5, R3 ;  /* 0x0000000500047c24 */ /* 0x001fca000f8e0203 */
[----:B-1----:R-:W-:-:S13]  /*00a0*/  ISETP.GE.AND P0, PT, R4, UR8, PT ;  /* 0x0000000804007c0c */ /* 0x002fda000bf06270 */
[----:B--2---:R-:W-:Y:S05]  /*00b0*/  @P0 BRA `(.L_x_1) ;  /* 0x00000000002c0947 */ /* 0x004fea0003800000 */
[----:B------:R-:W0:Y:S01]  /*00c0*/  LDC R8, c[0x0][0x370] ;  /* 0x0000dc00ff087b82 */ /* 0x000e220000000800 */
[----:B------:R-:W-:Y:S01]  /*00d0*/  MOV R9, R4 ;  /* 0x0000000400097202 */ /* 0x000fe20000000f00 */
[----:B------:R-:W-:-:S06]  /*00e0*/  IMAD.MOV.U32 R11, RZ, RZ, RZ ;  /* 0x000000ffff0b7224 */ /* 0x000fcc00078e00ff */
[----:B------:R-:W1:Y:S01]  /*00f0*/  LDC.64 R6, c[0x0][0x380] ;  /* 0x0000e000ff067b82 */ /* 0x000e620000000a00 */
[----:B0-----:R-:W-:-:S07]  /*0100*/  IMAD R8, R8, UR5, RZ ;  /* 0x0000000508087c24 */ /* 0x001fce000f8e02ff */
.L_x_2:
[----:B-1----:R-:W-:-:S06]  /*0110*/  IMAD.WIDE R4, R9, 0x4, R6 ;  /* 0x0000000409047825 */ /* 0x002fcc00078e0206 */
[----:B------:R-:W2:Y:S01]  /*0120*/  LDG.E R4, desc[UR6][R4.64] ;  /* 0x0000000604047981 */ /* 0x000ea2000c1e1900 */
[----:B------:R-:W-:-:S05]  /*0130*/  IMAD.IADD R9, R8, 0x1, R9 ;  /* 0x0000000108097824 */ /* 0x000fca00078e0209 */
[----:B------:R-:W-:Y:S02]  /*0140*/  ISETP.GE.AND P0, PT, R9, UR8, PT ;  /* 0x0000000809007c0c */ /* 0x000fe4000bf06270 */
[----:B--2---:R-:W-:-:S11]  /*0150*/  IADD3 R11, PT, PT, R4, R11, RZ ;  /* 0x0000000b040b7210 */ /* 0x004fd60007ffe0ff */
[----:B------:R-:W-:Y:S05]  /*0160*/  @!P0 BRA `(.L_x_2) ;  /* 0xfffffffc00e88947 */ /* 0x000fea000383ffff */
.L_x_1:
[----:B------:R-:W-:Y:S05]  /*0170*/  BSYNC.RECONVERGENT B0 ;  /* 0x0000000000007941 */ /* 0x000fea0003800200 */
.L_x_0:
[----:B------:R-:W0:Y:S01]  /*0180*/  SHFL.DOWN PT, R4, R11, 0x10, 0x1f ;  /* 0x0a001f000b047f89 */ /* 0x000e2200000e0000 */
[----:B------:R-:W-:-:S06]  /*0190*/  USHF.R.U32.HI UR4, URZ, 0x5, UR5 ;  /* 0x00000005ff047899 */ /* 0x000fcc0008011605 */
[----:B------:R-:W-:-:S13]  /*01a0*/  ISETP.GE.U32.AND P1, PT, R3, UR4, PT ;  /* 0x0000000403007c0c */ /* 0x000fda000bf26070 */
[----:B------:R-:W1:Y:S01]  /*01b0*/  @!P1 S2R R10, SR_CgaCtaId ;  /* 0x00000000000a9919 */ /* 0x000e620000008800 */
[----:B0-----:R-:W-:-:S05]  /*01c0*/  IMAD.IADD R5, R4, 0x1, R11 ;  /* 0x0000000104057824 */ /* 0x001fca00078e020b */
[----:B------:R-:W0:Y:S02]  /*01d0*/  SHFL.DOWN PT, R4, R5, 0x8, 0x1f ;  /* 0x09001f0005047f89 */ /* 0x000e2400000e0000 */
[----:B0-----:R-:W-:-:S05]  /*01e0*/  IMAD.IADD R7, R5, 0x1, R4 ;  /* 0x0000000105077824 */ /* 0x001fca00078e0204 */
[----:B------:R-:W0:Y:S02]  /*01f0*/  SHFL.DOWN PT, R4, R7, 0x4, 0x1f ;  /* 0x08801f0007047f89 */ /* 0x000e2400000e0000 */
[----:B0-----:R-:W-:Y:S02]  /*0200*/  IADD3 R9, PT, PT, R7, R4, RZ ;  /* 0x0000000407097210 */ /* 0x001fe40007ffe0ff */
[----:B------:R-:W-:Y:S02]  /*0210*/  LOP3.LUT P0, R4, R3, 0x1f, RZ, 0xc0, !PT ;  /* 0x0000001f03047812 */ /* 0x000fe4000780c0ff */
[----:B------:R-:W-:Y:S01]  /*0220*/  @!P1 MOV R7, 0x400 ;  /* 0x0000040000079802 */ /* 0x000fe20000000f00 */
[----:B------:R-:W0:Y:S10]  /*0230*/  SHFL.DOWN PT, R6, R9, 0x2, 0x1f ;  /* 0x08401f0009067f89 */ /* 0x000e3400000e0000 */
[----:B------:R-:W2:Y:S01]  /*0240*/  @!P0 S2R R8, SR_CgaCtaId ;  /* 0x0000000000088919 */ /* 0x000ea20000008800 */
[----:B------:R-:W-:Y:S01]  /*0250*/  @!P0 MOV R5, 0x400 ;  /* 0x0000040000058802 */ /* 0x000fe20000000f00 */
[----:B0-----:R-:W-:-:S05]  /*0260*/  IMAD.IADD R11, R9, 0x1, R6 ;  /* 0x00000001090b7824 */ /* 0x001fca00078e0206 */
[----:B------:R-:W0:Y:S01]  /*0270*/  SHFL.DOWN PT, R6, R11, 0x1, 0x1f ;  /* 0x08201f000b067f89 */ /* 0x000e2200000e0000 */
[----:B--2---:R-:W-:Y:S02]  /*0280*/  @!P0 LEA R8, R8, R5, 0x18 ;  /* 0x0000000508088211 */ /* 0x004fe400078ec0ff */
[----:B-1----:R-:W-:Y:S02]  /*0290*/  @!P1 LEA R5, R10, R7, 0x18 ;  /* 0x000000070a059211 */ /* 0x002fe400078ec0ff */
[----:B------:R-:W-:Y:S02]  /*02a0*/  @!P0 LEA.HI R8, R3, R8, RZ, 0x1d ;  /* 0x0000000803088211 */ /* 0x000fe400078fe8ff */
[----:B------:R-:W-:Y:S01]  /*02b0*/  @!P1 LEA R4, R4, R5, 0x2 ;  /* 0x0000000504049211 */ /* 0x000fe200078e10ff */
[----:B------:R-:W-:Y:S02]  /*02c0*/  IMAD.MOV.U32 R5, RZ, RZ, RZ ;  /* 0x000000ffff057224 */ /* 0x000fe400078e00ff */
[----:B0-----:R-:W-:-:S05]  /*02d0*/  IMAD.IADD R7, R11, 0x1, R6 ;  /* 0x000000010b077824 */ /* 0x001fca00078e0206 */
[----:B------:R0:W-:Y:S01]  /*02e0*/  @!P0 STS [R8], R7 ;  /* 0x0000000708008388 */ /* 0x0001e20000000800 */
[----:B------:R-:W-:Y:S01]  /*02f0*/  BAR.SYNC.DEFER_BLOCKING 0x0 ;  /* 0x0000000000007b1d */ /* 0x000fe20000010000 */
[----:B------:R-:W-:-:S05]  /*0300*/  ISETP.GT.U32.AND P0, PT, R3, 0x1f, PT ;  /* 0x0000001f0300780c */ /* 0x000fca0003f04070 */
[----:B------:R0:W1:Y:S08]  /*0310*/  @!P1 LDS R5, [R4] ;  /* 0x0000000004059984 */ /* 0x0000700000000800 */
[----:B0-----:R-:W-:Y:S05]  /*0320*/  @P0 EXIT ;  /* 0x000000000000094d */ /* 0x001fea0003800000 */
[----:B-1----:R-:W0:Y:S01]  /*0330*/  SHFL.DOWN PT, R4, R5, 0x10, 0x1f ;  /* 0x0a001f0005047f89 */ /* 0x002e2200000e0000 */
[----:B------:R-:W-:Y:S02]  /*0340*/  ISETP.NE.AND P0, PT, R3, RZ, PT ;  /* 0x000000ff0300720c */ /* 0x000fe40003f05270 */
[----:B0-----:R-:W-:-:S05]  /*0350*/  IADD3 R7, PT, PT, R4, R5, RZ ;  /* 0x0000000504077210 */ /* 0x001fca0007ffe0ff */
[----:B------:R-:W0:Y:S02]  /*0360*/  SHFL.DOWN PT, R4, R7, 0x8, 0x1f ;  /* 0x09001f0007047f89 */ /* 0x000e2400000e0000 */
[----:B0-----:R-:W-:-:S05]  /*0370*/  IMAD.IADD R9, R7, 0x1, R4 ;  /* 0x0000000107097824 */ /* 0x001fca00078e0204 */
[----:B------:R-:W0:Y:S02]  /*0380*/  SHFL.DOWN PT, R4, R9, 0x4, 0x1f ;  /* 0x08801f0009047f89 */ /* 0x000e2400000e0000 */
[----:B0-----:R-:W-:-:S05]  /*0390*/  IADD3 R11, PT, PT, R9, R4, RZ ;  /* 0x00000004090b7210 */ /* 0x001fca0007ffe0ff */
[----:B------:R-:W0:Y:S02]  /*03a0*/  SHFL.DOWN PT, R4, R11, 0x2, 0x1f ;  /* 0x08401f000b047f89 */ /* 0x000e2400000e0000 */
[----:B0-----:R-:W-:-:S05]  /*03b0*/  IMAD.IADD R13, R11, 0x1, R4 ;  /* 0x000000010b0d7824 */ /* 0x001fca00078e0204 */
[----:B------:R0:W1:Y:S01]  /*03c0*/  SHFL.DOWN PT, R4, R13, 0x1, 0x1f ;  /* 0x08201f000d047f89 */ /* 0x00006200000e0000 */
[----:B------:R-:W-:Y:S05]  /*03d0*/  @P0 EXIT ;  /* 0x000000000000094d */ /* 0x000fea0003800000 */
[----:B------:R-:W2:Y:S01]  /*03e0*/  LDC.64 R2, c[0x0][0x388] ;  /* 0x0000e200ff027b82 */ /* 0x000ea20000000a00 */
[----:B01----:R-:W-:Y:S01]  /*03f0*/  IADD3 R13, PT, PT, R13, R4, RZ ;  /* 0x000000040d0d7210 */ /* 0x003fe20007ffe0ff */
[----:B--2---:R-:W-:-:S05]  /*0400*/  IMAD.WIDE.U32 R2, R0, 0x4, R2 ;  /* 0x0000000400027825 */ /* 0x004fca00078e0002 */
[----:B------:R-:W-:Y:S01]  /*0410*/  STG.E desc[UR6][R2.64], R13 ;  /* 0x0000000d02007986 */ /* 0x000fe2000c101906 */
[----:B------:R-:W-:Y:S05]  /*0420*/  EXIT ;  /* 0x000000000000794d */ /* 0x000fea0003800000 */
.L_x_3:
[----:B------:R-:W-:-:S00]  /*0430*/  BRA `(.L_x_3) ;  /* 0xfffffffc00fc7947 */ /* 0x000fc0000383ffff */
[----:B------:R-:W-:-:S00]  /*0440*/  NOP ;  /* 0x0000000000007918 */ /* 0x000fc00000000000 */
        /* <DEDUP_REMOVED lines=11> */
.L_x_4:


//--------------------- .nv.shared._Z18deviceReduceKernelPiS_i --------------------------
	.section	.nv.shared._Z18deviceReduceKernelPiS_i,"aw",@nobits
	.sectionflags	@""
	.align	4
.nv.shared._Z18deviceReduceKernelPiS_i:
	.zero		1152


//--------------------- .nv.shared.reserved.0     --------------------------
	.section	.nv.shared.reserved.0,"aw",@nobits
	.weak		__nv_reservedSMEM_offset_0_alias
	.size		__nv_reservedSMEM_offset_0_alias, 0, 64
	.other		__nv_reservedSMEM_offset_0_alias,@"STO_CUDA_RESERVED_SHARED STV_DEFAULT"
__nv_reservedSMEM_offset_0_alias:
	.zero		0
	.zero		64


//--------------------- .nv.constant0._Z18deviceReduceKernelPiS_i --------------------------
	.section	.nv.constant0._Z18deviceReduceKernelPiS_i,"a",@progbits
	.sectionflags	@""
	.align	4
.nv.constant0._Z18deviceReduceKernelPiS_i:
	.zero		916


//--------------------- SYMBOLS --------------------------

	.type		.nv.reservedSmem.offset0,@object
	.size		.nv.reservedSmem.offset0,0x4
	.type		.nv.reservedSmem.cap,@object
	.size		.nv.reservedSmem.cap,0x4
